//
// Generated by NVIDIA NVVM Compiler
//
// Compiler Build ID: CL-36424714
// Cuda compilation tools, release 13.0, V13.0.88
// Based on NVVM 20.0.0
//

.version 9.0
.target sm_100
.address_size 64

	// .globl	_Z5occurPcS_Pii

.visible .entry _Z5occurPcS_Pii(
	.param .u64 .ptr .align 1 _Z5occurPcS_Pii_param_0,
	.param .u64 .ptr .align 1 _Z5occurPcS_Pii_param_1,
	.param .u64 .ptr .align 1 _Z5occurPcS_Pii_param_2,
	.param .u32 _Z5occurPcS_Pii_param_3
)
{
	.reg .pred 	%p<40>;
	.reg .b16 	%rs<59>;
	.reg .b32 	%r<118>;
	.reg .b64 	%rd<26>;

	ld.param.u64 	%rd8, [_Z5occurPcS_Pii_param_0];
	ld.param.u64 	%rd9, [_Z5occurPcS_Pii_param_1];
	ld.param.u64 	%rd7, [_Z5occurPcS_Pii_param_2];
	ld.param.u32 	%r34, [_Z5occurPcS_Pii_param_3];
	cvta.to.global.u64 	%rd1, %rd9;
	cvta.to.global.u64 	%rd2, %rd8;
	mov.u32 	%r1, %tid.x;
	setp.lt.s32 	%p1, %r34, 1;
	@%p1 bra 	$L__BB0_14;
	add.s32 	%r37, %r1, 1;
	add.s32 	%r38, %r34, %r1;
	max.s32 	%r39, %r38, %r37;
	sub.s32 	%r2, %r39, %r1;
	and.b32  	%r3, %r2, 15;
	sub.s32 	%r40, %r1, %r39;
	setp.gt.u32 	%p2, %r40, -16;
	mov.b32 	%r117, 0;
	mov.u32 	%r106, %r1;
	@%p2 bra 	$L__BB0_4;
	and.b32  	%r42, %r2, -16;
	neg.s32 	%r102, %r42;
	add.s64 	%rd25, %rd1, 7;
	mov.b32 	%r117, 0;
	mov.u32 	%r106, %r1;
$L__BB0_3:
	.pragma "nounroll";
	cvt.u64.u32 	%rd10, %r106;
	add.s64 	%rd11, %rd2, %rd10;
	ld.global.u8 	%rs1, [%rd11];
	ld.global.u8 	%rs2, [%rd25+-7];
	setp.ne.s16 	%p3, %rs1, %rs2;
	selp.u32 	%r43, 1, 0, %p3;
	add.s32 	%r44, %r117, %r43;
	ld.global.u8 	%rs3, [%rd11+1];
	ld.global.u8 	%rs4, [%rd25+-6];
	setp.ne.s16 	%p4, %rs3, %rs4;
	selp.u32 	%r45, 1, 0, %p4;
	add.s32 	%r46, %r44, %r45;
	ld.global.u8 	%rs5, [%rd11+2];
	ld.global.u8 	%rs6, [%rd25+-5];
	setp.ne.s16 	%p5, %rs5, %rs6;
	selp.u32 	%r47, 1, 0, %p5;
	add.s32 	%r48, %r46, %r47;
	ld.global.u8 	%rs7, [%rd11+3];
	ld.global.u8 	%rs8, [%rd25+-4];
	setp.ne.s16 	%p6, %rs7, %rs8;
	selp.u32 	%r49, 1, 0, %p6;
	add.s32 	%r50, %r48, %r49;
	ld.global.u8 	%rs9, [%rd11+4];
	ld.global.u8 	%rs10, [%rd25+-3];
	setp.ne.s16 	%p7, %rs9, %rs10;
	selp.u32 	%r51, 1, 0, %p7;
	add.s32 	%r52, %r50, %r51;
	ld.global.u8 	%rs11, [%rd11+5];
	ld.global.u8 	%rs12, [%rd25+-2];
	setp.ne.s16 	%p8, %rs11, %rs12;
	selp.u32 	%r53, 1, 0, %p8;
	add.s32 	%r54, %r52, %r53;
	ld.global.u8 	%rs13, [%rd11+6];
	ld.global.u8 	%rs14, [%rd25+-1];
	setp.ne.s16 	%p9, %rs13, %rs14;
	selp.u32 	%r55, 1, 0, %p9;
	add.s32 	%r56, %r54, %r55;
	ld.global.u8 	%rs15, [%rd11+7];
	ld.global.u8 	%rs16, [%rd25];
	setp.ne.s16 	%p10, %rs15, %rs16;
	selp.u32 	%r57, 1, 0, %p10;
	add.s32 	%r58, %r56, %r57;
	ld.global.u8 	%rs17, [%rd11+8];
	ld.global.u8 	%rs18, [%rd25+1];
	setp.ne.s16 	%p11, %rs17, %rs18;
	selp.u32 	%r59, 1, 0, %p11;
	add.s32 	%r60, %r58, %r59;
	ld.global.u8 	%rs19, [%rd11+9];
	ld.global.u8 	%rs20, [%rd25+2];
	setp.ne.s16 	%p12, %rs19, %rs20;
	selp.u32 	%r61, 1, 0, %p12;
	add.s32 	%r62, %r60, %r61;
	ld.global.u8 	%rs21, [%rd11+10];
	ld.global.u8 	%rs22, [%rd25+3];
	setp.ne.s16 	%p13, %rs21, %rs22;
	selp.u32 	%r63, 1, 0, %p13;
	add.s32 	%r64, %r62, %r63;
	ld.global.u8 	%rs23, [%rd11+11];
	ld.global.u8 	%rs24, [%rd25+4];
	setp.ne.s16 	%p14, %rs23, %rs24;
	selp.u32 	%r65, 1, 0, %p14;
	add.s32 	%r66, %r64, %r65;
	ld.global.u8 	%rs25, [%rd11+12];
	ld.global.u8 	%rs26, [%rd25+5];
	setp.ne.s16 	%p15, %rs25, %rs26;
	selp.u32 	%r67, 1, 0, %p15;
	add.s32 	%r68, %r66, %r67;
	ld.global.u8 	%rs27, [%rd11+13];
	ld.global.u8 	%rs28, [%rd25+6];
	setp.ne.s16 	%p16, %rs27, %rs28;
	selp.u32 	%r69, 1, 0, %p16;
	add.s32 	%r70, %r68, %r69;
	ld.global.u8 	%rs29, [%rd11+14];
	ld.global.u8 	%rs30, [%rd25+7];
	setp.ne.s16 	%p17, %rs29, %rs30;
	selp.u32 	%r71, 1, 0, %p17;
	add.s32 	%r72, %r70, %r71;
	ld.global.u8 	%rs31, [%rd11+15];
	ld.global.u8 	%rs32, [%rd25+8];
	setp.ne.s16 	%p18, %rs31, %rs32;
	selp.u32 	%r73, 1, 0, %p18;
	add.s32 	%r117, %r72, %r73;
	add.s32 	%r106, %r106, 16;
	add.s32 	%r102, %r102, 16;
	add.s64 	%rd25, %rd25, 16;
	setp.ne.s32 	%p19, %r102, 0;
	@%p19 bra 	$L__BB0_3;
$L__BB0_4:
	setp.eq.s32 	%p20, %r3, 0;
	@%p20 bra 	$L__BB0_13;
	and.b32  	%r14, %r2, 7;
	setp.lt.u32 	%p21, %r3, 8;
	@%p21 bra 	$L__BB0_7;
	cvt.u64.u32 	%rd12, %r106;
	add.s64 	%rd13, %rd2, %rd12;
	ld.global.u8 	%rs33, [%rd13];
	sub.s32 	%r75, %r106, %r1;
	cvt.s64.s32 	%rd14, %r75;
	add.s64 	%rd15, %rd1, %rd14;
	ld.global.u8 	%rs34, [%rd15];
	setp.ne.s16 	%p22, %rs33, %rs34;
	selp.u32 	%r76, 1, 0, %p22;
	add.s32 	%r77, %r117, %r76;
	ld.global.u8 	%rs35, [%rd13+1];
	ld.global.u8 	%rs36, [%rd15+1];
	setp.ne.s16 	%p23, %rs35, %rs36;
	selp.u32 	%r78, 1, 0, %p23;
	add.s32 	%r79, %r77, %r78;
	ld.global.u8 	%rs37, [%rd13+2];
	ld.global.u8 	%rs38, [%rd15+2];
	setp.ne.s16 	%p24, %rs37, %rs38;
	selp.u32 	%r80, 1, 0, %p24;
	add.s32 	%r81, %r79, %r80;
	ld.global.u8 	%rs39, [%rd13+3];
	ld.global.u8 	%rs40, [%rd15+3];
	setp.ne.s16 	%p25, %rs39, %rs40;
	selp.u32 	%r82, 1, 0, %p25;
	add.s32 	%r83, %r81, %r82;
	ld.global.u8 	%rs41, [%rd13+4];
	ld.global.u8 	%rs42, [%rd15+4];
	setp.ne.s16 	%p26, %rs41, %rs42;
	selp.u32 	%r84, 1, 0, %p26;
	add.s32 	%r85, %r83, %r84;
	ld.global.u8 	%rs43, [%rd13+5];
	ld.global.u8 	%rs44, [%rd15+5];
	setp.ne.s16 	%p27, %rs43, %rs44;
	selp.u32 	%r86, 1, 0, %p27;
	add.s32 	%r87, %r85, %r86;
	ld.global.u8 	%rs45, [%rd13+6];
	ld.global.u8 	%rs46, [%rd15+6];
	setp.ne.s16 	%p28, %rs45, %rs46;
	selp.u32 	%r88, 1, 0, %p28;
	add.s32 	%r89, %r87, %r88;
	ld.global.u8 	%rs47, [%rd13+7];
	ld.global.u8 	%rs48, [%rd15+7];
	setp.ne.s16 	%p29, %rs47, %rs48;
	selp.u32 	%r90, 1, 0, %p29;
	add.s32 	%r117, %r89, %r90;
	add.s32 	%r106, %r106, 8;
$L__BB0_7:
	setp.eq.s32 	%p30, %r14, 0;
	@%p30 bra 	$L__BB0_13;
	and.b32  	%r20, %r2, 3;
	setp.lt.u32 	%p31, %r14, 4;
	@%p31 bra 	$L__BB0_10;
	cvt.u64.u32 	%rd16, %r106;
	add.s64 	%rd17, %rd2, %rd16;
	ld.global.u8 	%rs49, [%rd17];
	sub.s32 	%r92, %r106, %r1;
	cvt.s64.s32 	%rd18, %r92;
	add.s64 	%rd19, %rd1, %rd18;
	ld.global.u8 	%rs50, [%rd19];
	setp.ne.s16 	%p32, %rs49, %rs50;
	selp.u32 	%r93, 1, 0, %p32;
	add.s32 	%r94, %r117, %r93;
	ld.global.u8 	%rs51, [%rd17+1];
	ld.global.u8 	%rs52, [%rd19+1];
	setp.ne.s16 	%p33, %rs51, %rs52;
	selp.u32 	%r95, 1, 0, %p33;
	add.s32 	%r96, %r94, %r95;
	ld.global.u8 	%rs53, [%rd17+2];
	ld.global.u8 	%rs54, [%rd19+2];
	setp.ne.s16 	%p34, %rs53, %rs54;
	selp.u32 	%r97, 1, 0, %p34;
	add.s32 	%r98, %r96, %r97;
	ld.global.u8 	%rs55, [%rd17+3];
	ld.global.u8 	%rs56, [%rd19+3];
	setp.ne.s16 	%p35, %rs55, %rs56;
	selp.u32 	%r99, 1, 0, %p35;
	add.s32 	%r117, %r98, %r99;
	add.s32 	%r106, %r106, 4;
$L__BB0_10:
	setp.eq.s32 	%p36, %r20, 0;
	@%p36 bra 	$L__BB0_13;
	cvt.u64.u32 	%rd20, %r1;
	sub.s64 	%rd6, %rd1, %rd20;
	neg.s32 	%r114, %r20;
$L__BB0_12:
	.pragma "nounroll";
	cvt.s64.s32 	%rd21, %r106;
	add.s64 	%rd22, %rd6, %rd21;
	add.s64 	%rd23, %rd2, %rd21;
	ld.global.u8 	%rs57, [%rd23];
	ld.global.u8 	%rs58, [%rd22];
	setp.ne.s16 	%p37, %rs57, %rs58;
	selp.u32 	%r100, 1, 0, %p37;
	add.s32 	%r117, %r117, %r100;
	add.s32 	%r106, %r106, 1;
	add.s32 	%r114, %r114, 1;
	setp.ne.s32 	%p38, %r114, 0;
	@%p38 bra 	$L__BB0_12;
$L__BB0_13:
	setp.ne.s32 	%p39, %r117, 0;
	@%p39 bra 	$L__BB0_15;
$L__BB0_14:
	cvta.to.global.u64 	%rd24, %rd7;
	atom.global.add.u32 	%r101, [%rd24], 1;
$L__BB0_15:
	ret;

}


// ===== COMPILED SASS (sm_100) =====

	.target	sm_100

	.elftype	@"ET_EXEC"


//--------------------- .note.nv.tkinfo           --------------------------
	.section	.note.nv.tkinfo,"",@"SHT_NOTE"
	.sectionflags	@"SHF_NOTE_NV_TKINFO"
	.tkinfo
        /*0018*/ 	.word	0x00000002
        /*0030*/ 	.string	""
        /*0030*/ 	.string	"ptxas"
        /*0030*/ 	.string	"Cuda compilation tools, release 13.0, V13.0.88"
        /*0030*/ 	.string	"Build cuda_13.0.r13.0/compiler.36424714_0"
        /*0030*/ 	.string	"-arch sm_100 -m 64 "



//--------------------- .note.nv.cuinfo           --------------------------
	.section	.note.nv.cuinfo,"",@"SHT_NOTE"
	.sectionflags	@"SHF_NOTE_NV_CUINFO"
        /*0018*/ 	.short	0x0002
        /*001a*/ 	.short	0x0064
        /*001c*/ 	.short	0x0082
	.zero		2


//--------------------- .nv.info                  --------------------------
	.section	.nv.info,"",@"SHT_CUDA_INFO"
	.align	4


	//----- nvinfo : EIATTR_REGCOUNT
	.align		4
        /*0000*/ 	.byte	0x04, 0x2f
        /*0002*/ 	.short	(.L_1 - .L_0)
	.align		4
.L_0:
        /*0004*/ 	.word	index@(_Z5occurPcS_Pii)
        /*0008*/ 	.word	0x0000001f


	//----- nvinfo : EIATTR_FRAME_SIZE
	.align		4
.L_1:
        /*000c*/ 	.byte	0x04, 0x11
        /*000e*/ 	.short	(.L_3 - .L_2)
	.align		4
.L_2:
        /*0010*/ 	.word	index@(_Z5occurPcS_Pii)
        /*0014*/ 	.word	0x00000000


	//----- nvinfo : EIATTR_MIN_STACK_SIZE
	.align		4
.L_3:
        /*0018*/ 	.byte	0x04, 0x12
        /*001a*/ 	.short	(.L_5 - .L_4)
	.align		4
.L_4:
        /*001c*/ 	.word	index@(_Z5occurPcS_Pii)
        /*0020*/ 	.word	0x00000000
.L_5:


//--------------------- .nv.compat                --------------------------
	.section	.nv.compat,"",@"SHT_CUDA_COMPAT_INFO"
	.align	4
        /*0000*/ 	.byte	0x02, 0x09, 0x00, 0x00, 0x02, 0x02, 0x01, 0x00, 0x02, 0x05, 0x05, 0x00, 0x03, 0x07, 0x01, 0x01
        /*0010*/ 	.byte	0x02, 0x03, 0x00, 0x00, 0x02, 0x06, 0x01, 0x00, 0x04, 0x0b, 0x08, 0x00, 0x09, 0x00, 0x00, 0x00
        /*0020*/ 	.byte	0x00, 0x00, 0x00, 0x00


//--------------------- .nv.info._Z5occurPcS_Pii  --------------------------
	.section	.nv.info._Z5occurPcS_Pii,"",@"SHT_CUDA_INFO"
	.sectionflags	@""
	.align	4


	//----- nvinfo : EIATTR_CUDA_API_VERSION
	.align		4
        /*0000*/ 	.byte	0x04, 0x37
        /*0002*/ 	.short	(.L_7 - .L_6)
.L_6:
        /*0004*/ 	.word	0x00000082


	//----- nvinfo : EIATTR_KPARAM_INFO
	.align		4
.L_7:
        /*0008*/ 	.byte	0x04, 0x17
        /*000a*/ 	.short	(.L_9 - .L_8)
.L_8:
        /*000c*/ 	.word	0x00000000
        /*0010*/ 	.short	0x0003
        /*0012*/ 	.short	0x0018
        /*0014*/ 	.byte	0x00, 0xf0, 0x11, 0x00


	//----- nvinfo : EIATTR_KPARAM_INFO
	.align		4
.L_9:
        /*0018*/ 	.byte	0x04, 0x17
        /*001a*/ 	.short	(.L_11 - .L_10)
.L_10:
        /*001c*/ 	.word	0x00000000
        /*0020*/ 	.short	0x0002
        /*0022*/ 	.short	0x0010
        /*0024*/ 	.byte	0x00, 0xf5, 0x21, 0x00


	//----- nvinfo : EIATTR_KPARAM_INFO
	.align		4
.L_11:
        /*0028*/ 	.byte	0x04, 0x17
        /*002a*/ 	.short	(.L_13 - .L_12)
.L_12:
        /*002c*/ 	.word	0x00000000
        /*0030*/ 	.short	0x0001
        /*0032*/ 	.short	0x0008
        /*0034*/ 	.byte	0x00, 0xf5, 0x21, 0x00


	//----- nvinfo : EIATTR_KPARAM_INFO
	.align		4
.L_13:
        /*0038*/ 	.byte	0x04, 0x17
        /*003a*/ 	.short	(.L_15 - .L_14)
.L_14:
        /*003c*/ 	.word	0x00000000
        /*0040*/ 	.short	0x0000
        /*0042*/ 	.short	0x0000
        /*0044*/ 	.byte	0x00, 0xf5, 0x21, 0x00


	//----- nvinfo : EIATTR_SPARSE_MMA_MASK
	.align		4
.L_15:
        /*0048*/ 	.byte	0x03, 0x50
        /*004a*/ 	.short	0x0000


	//----- nvinfo : EIATTR_MAXREG_COUNT
	.align		4
        /*004c*/ 	.byte	0x03, 0x1b
        /*004e*/ 	.short	0x00ff


	//----- nvinfo : EIATTR_MERCURY_ISA_VERSION
	.align		4
        /*0050*/ 	.byte	0x03, 0x5f
        /*0052*/ 	.short	0x0101


	//----- nvinfo : EIATTR_INT_WARP_WIDE_INSTR_OFFSETS
	.align		4
        /*0054*/ 	.byte	0x04, 0x31
        /*0056*/ 	.short	(.L_17 - .L_16)


	//   ....[0]....
.L_16:
        /*0058*/ 	.word	0x00000e70


	//----- nvinfo : EIATTR_VRC_CTA_INIT_COUNT
	.align		4
.L_17:
        /*005c*/ 	.byte	0x02, 0x4a
	.zero		1
	.zero		1


	//----- nvinfo : EIATTR_EXIT_INSTR_OFFSETS
	.align		4
        /*0060*/ 	.byte	0x04, 0x1c
        /*0062*/ 	.short	(.L_19 - .L_18)


	//   ....[0]....
.L_18:
        /*0064*/ 	.word	0x00000e40


	//   ....[1]....
        /*0068*/ 	.word	0x00000ec0


	//----- nvinfo : EIATTR_CRS_STACK_SIZE
	.align		4
.L_19:
        /*006c*/ 	.byte	0x04, 0x1e
        /*006e*/ 	.short	(.L_21 - .L_20)
.L_20:
        /*0070*/ 	.word	0x00000000


	//----- nvinfo : EIATTR_CBANK_PARAM_SIZE
	.align		4
.L_21:
        /*0074*/ 	.byte	0x03, 0x19
        /*0076*/ 	.short	0x001c


	//----- nvinfo : EIATTR_PARAM_CBANK
	.align		4
        /*0078*/ 	.byte	0x04, 0x0a
        /*007a*/ 	.short	(.L_23 - .L_22)
	.align		4
.L_22:
        /*007c*/ 	.word	index@(.nv.constant0._Z5occurPcS_Pii)
        /*0080*/ 	.short	0x0380
        /*0082*/ 	.short	0x001c


	//----- nvinfo : EIATTR_SW_WAR
	.align		4
.L_23:
        /*0084*/ 	.byte	0x04, 0x36
        /*0086*/ 	.short	(.L_25 - .L_24)
.L_24:
        /*0088*/ 	.word	0x00000008
.L_25:


//--------------------- .nv.callgraph             --------------------------
	.section	.nv.callgraph,"",@"SHT_CUDA_CALLGRAPH"
	.align	4
	.sectionentsize	8
	.align		4
        /*0000*/ 	.word	0x00000000
	.align		4
        /*0004*/ 	.word	0xffffffff
	.align		4
        /*0008*/ 	.word	0x00000000
	.align		4
        /*000c*/ 	.word	0xfffffffe
	.align		4
        /*0010*/ 	.word	0x00000000
	.align		4
        /*0014*/ 	.word	0xfffffffd
	.align		4
        /*0018*/ 	.word	0x00000000
	.align		4
        /*001c*/ 	.word	0xfffffffc


//--------------------- .text._Z5occurPcS_Pii     --------------------------
	.section	.text._Z5occurPcS_Pii,"ax",@progbits
	.align	128
        .global         _Z5occurPcS_Pii
        .type           _Z5occurPcS_Pii,@function
        .size           _Z5occurPcS_Pii,(.L_x_12 - _Z5occurPcS_Pii)
        .other          _Z5occurPcS_Pii,@"STO_CUDA_ENTRY STV_DEFAULT"
_Z5occurPcS_Pii:
.text._Z5occurPcS_Pii:
[----:B------:R-:W-:Y:S01]  /*0000*/  LDC R1, c[0x0][0x37c] ;  /* 0x0000df00ff017b82 */ /* 0x000fe20000000800 */
[----:B------:R-:W0:Y:S01]  /*0010*/  LDCU UR4, c[0x0][0x398] ;  /* 0x00007300ff0477ac */ /* 0x000e220008000800 */
[----:B------:R-:W1:Y:S01]  /*0020*/  LDCU.64 UR6, c[0x0][0x358] ;  /* 0x00006b00ff0677ac */ /* 0x000e620008000a00 */
[----:B0-----:R-:W-:-:S09]  /*0030*/  UISETP.GE.AND UP0, UPT, UR4, 0x1, UPT ;  /* 0x000000010400788c */ /* 0x001fd2000bf06270 */
[----:B-1----:R-:W-:Y:S05]  /*0040*/  BRA.U !UP0, `(.L_x_0) ;  /* 0x0000000d08807547 */ /* 0x002fea000b800000 */
[----:B------:R-:W0:Y:S01]  /*0050*/  S2R R7, SR_TID.X ;  /* 0x0000000000077919 */ /* 0x000e220000002100 */
[----:B------:R-:W1:Y:S01]  /*0060*/  LDCU.64 UR8, c[0x0][0x380] ;  /* 0x00007000ff0877ac */ /* 0x000e620008000a00 */
[----:B------:R-:W-:Y:S01]  /*0070*/  BSSY.RECONVERGENT B0, `(.L_x_1) ;  /* 0x000006c000007945 */ /* 0x000fe20003800200 */
[----:B------:R-:W-:Y:S02]  /*0080*/  IMAD.MOV.U32 R15, RZ, RZ, RZ ;  /* 0x000000ffff0f7224 */ /* 0x000fe400078e00ff */
[----:B0-----:R-:W-:Y:S02]  /*0090*/  VIADD R0, R7, 0x1 ;  /* 0x0000000107007836 */ /* 0x001fe40000000000 */
[----:B------:R-:W-:-:S03]  /*00a0*/  IMAD.MOV.U32 R8, RZ, RZ, R7 ;  /* 0x000000ffff087224 */ /* 0x000fc600078e0007 */
[----:B------:R-:W-:-:S05]  /*00b0*/  VIADDMNMX R2, R7, UR4, R0, !PT ;  /* 0x0000000407027c46 */ /* 0x000fca000f800100 */
[----:B------:R-:W-:Y:S02]  /*00c0*/  IMAD.IADD R0, R2, 0x1, -R7 ;  /* 0x0000000102007824 */ /* 0x000fe400078e0a07 */
[----:B------:R-:W-:-:S03]  /*00d0*/  IMAD.IADD R2, R7, 0x1, -R2 ;  /* 0x0000000107027824 */ /* 0x000fc600078e0a02 */
[----:B------:R-:W-:Y:S02]  /*00e0*/  LOP3.LUT R23, R0, 0xf, RZ, 0xc0, !PT ;  /* 0x0000000f00177812 */ /* 0x000fe400078ec0ff */
[----:B------:R-:W-:Y:S02]  /*00f0*/  ISETP.GT.U32.AND P1, PT, R2, -0x10, PT ;  /* 0xfffffff00200780c */ /* 0x000fe40003f24070 */
[----:B------:R-:W-:-:S11]  /*0100*/  ISETP.NE.AND P0, PT, R23, RZ, PT ;  /* 0x000000ff1700720c */ /* 0x000fd60003f05270 */
[----:B-1----:R-:W-:Y:S05]  /*0110*/  @P1 BRA `(.L_x_2) ;  /* 0x0000000400841947 */ /* 0x002fea0003800000 */
[----:B------:R-:W0:Y:S01]  /*0120*/  LDCU.64 UR4, c[0x0][0x388] ;  /* 0x00007100ff0477ac */ /* 0x000e220008000a00 */
[----:B------:R-:W-:Y:S01]  /*0130*/  LOP3.LUT R6, R0, 0xfffffff0, RZ, 0xc0, !PT ;  /* 0xfffffff000067812 */ /* 0x000fe200078ec0ff */
[----:B------:R-:W-:Y:S02]  /*0140*/  HFMA2 R15, -RZ, RZ, 0, 0 ;  /* 0x00000000ff0f7431 */ /* 0x000fe400000001ff */
[----:B------:R-:W-:Y:S02]  /*0150*/  IMAD.MOV.U32 R8, RZ, RZ, R7 ;  /* 0x000000ffff087224 */ /* 0x000fe400078e0007 */
[----:B------:R-:W-:Y:S01]  /*0160*/  IMAD.MOV R6, RZ, RZ, -R6 ;  /* 0x000000ffff067224 */ /* 0x000fe200078e0a06 */
[----:B0-----:R-:W-:-:S04]  /*0170*/  UIADD3 UR4, UP0, UPT, UR4, 0x7, URZ ;  /* 0x0000000704047890 */ /* 0x001fc8000ff1e0ff */
[----:B------:R-:W-:Y:S02]  /*0180*/  UIADD3.X UR5, UPT, UPT, URZ, UR5, URZ, UP0, !UPT ;  /* 0x00000005ff057290 */ /* 0x000fe400087fe4ff */
[----:B------:R-:W-:-:S04]  /*0190*/  IMAD.U32 R2, RZ, RZ, UR4 ;  /* 0x00000004ff027e24 */ /* 0x000fc8000f8e00ff */
[----:B------:R-:W-:-:S07]  /*01a0*/  IMAD.U32 R3, RZ, RZ, UR5 ;  /* 0x00000005ff037e24 */ /* 0x000fce000f8e00ff */
.L_x_3:
[----:B------:R-:W-:Y:S01]  /*01b0*/  IADD3 R4, P1, PT, R8, UR8, RZ ;  /* 0x0000000808047c10 */ /* 0x000fe2000ff3e0ff */
[----:B------:R-:W2:Y:S04]  /*01c0*/  LDG.E.U8 R12, desc[UR6][R2.64+-0x7] ;  /* 0xfffff906020c7981 */ /* 0x000ea8000c1e1100 */
[----:B------:R-:W-:Y:S01]  /*01d0*/  IMAD.X R5, RZ, RZ, UR9, P1 ;  /* 0x00000009ff057e24 */ /* 0x000fe200088e06ff */
[----:B------:R-:W3:Y:S04]  /*01e0*/  LDG.E.U8 R14, desc[UR6][R2.64+-0x6] ;  /* 0xfffffa06020e7981 */ /* 0x000ee8000c1e1100 */
[----:B------:R-:W2:Y:S04]  /*01f0*/  LDG.E.U8 R11, desc[UR6][R4.64] ;  /* 0x00000006040b7981 */ /* 0x000ea8000c1e1100 */
[----:B------:R-:W3:Y:S04]  /*0200*/  LDG.E.U8 R13, desc[UR6][R4.64+0x1] ;  /* 0x00000106040d7981 */ /* 0x000ee8000c1e1100 */
[----:B------:R-:W4:Y:S04]  /*0210*/  LDG.E.U8 R25, desc[UR6][R2.64+-0x5] ;  /* 0xfffffb0602197981 */ /* 0x000f28000c1e1100 */
[----:B------:R-:W4:Y:S04]  /*0220*/  LDG.E.U8 R16, desc[UR6][R4.64+0x2] ;  /* 0x0000020604107981 */ /* 0x000f28000c1e1100 */
[----:B------:R-:W5:Y:S04]  /*0230*/  LDG.E.U8 R18, desc[UR6][R2.64+-0x4] ;  /* 0xfffffc0602127981 */ /* 0x000f68000c1e1100 */
[----:B------:R-:W5:Y:S04]  /*0240*/  LDG.E.U8 R17, desc[UR6][R4.64+0x3] ;  /* 0x0000030604117981 */ /* 0x000f68000c1e1100 */
[----:B------:R-:W5:Y:S04]  /*0250*/  LDG.E.U8 R19, desc[UR6][R2.64+-0x3] ;  /* 0xfffffd0602137981 */ /* 0x000f68000c1e1100 */
[----:B------:R-:W5:Y:S04]  /*0260*/  LDG.E.U8 R20, desc[UR6][R4.64+0x4] ;  /* 0x0000040604147981 */ /* 0x000f68000c1e1100 */
[----:B------:R-:W5:Y:S04]  /*0270*/  LDG.E.U8 R21, desc[UR6][R2.64+-0x2] ;  /* 0xfffffe0602157981 */ /* 0x000f68000c1e1100 */
[----:B------:R-:W5:Y:S04]  /*0280*/  LDG.E.U8 R22, desc[UR6][R4.64+0x5] ;  /* 0x0000050604167981 */ /* 0x000f68000c1e1100 */
[----:B------:R-:W5:Y:S04]  /*0290*/  LDG.E.U8 R9, desc[UR6][R2.64+-0x1] ;  /* 0xffffff0602097981 */ /* 0x000f68000c1e1100 */
[----:B------:R-:W5:Y:S01]  /*02a0*/  LDG.E.U8 R10, desc[UR6][R4.64+0x6] ;  /* 0x00000606040a7981 */ /* 0x000f62000c1e1100 */
[----:B------:R-:W-:-:S03]  /*02b0*/  IADD3 R24, PT, PT, R15, 0x1, RZ ;  /* 0x000000010f187810 */ /* 0x000fc60007ffe0ff */
[----:B------:R-:W5:Y:S04]  /*02c0*/  LDG.E.U8 R27, desc[UR6][R4.64+0xf] ;  /* 0x00000f06041b7981 */ /* 0x000f68000c1e1100 */
[----:B------:R-:W5:Y:S01]  /*02d0*/  LDG.E.U8 R28, desc[UR6][R2.64+0x8] ;  /* 0x00000806021c7981 */ /* 0x000f62000c1e1100 */
[----:B--2---:R-:W-:-:S03]  /*02e0*/  ISETP.NE.AND P1, PT, R11, R12, PT ;  /* 0x0000000c0b00720c */ /* 0x004fc60003f25270 */
[----:B------:R-:W2:Y:S04]  /*02f0*/  LDG.E.U8 R11, desc[UR6][R2.64] ;  /* 0x00000006020b7981 */ /* 0x000ea8000c1e1100 */
[----:B------:R-:W2:Y:S01]  /*0300*/  LDG.E.U8 R12, desc[UR6][R4.64+0x7] ;  /* 0x00000706040c7981 */ /* 0x000ea2000c1e1100 */
[----:B---3--:R-:W-:-:S03]  /*0310*/  ISETP.NE.AND P2, PT, R13, R14, PT ;  /* 0x0000000e0d00720c */ /* 0x008fc60003f45270 */
[----:B------:R-:W3:Y:S04]  /*0320*/  LDG.E.U8 R13, desc[UR6][R2.64+0x1] ;  /* 0x00000106020d7981 */ /* 0x000ee8000c1e1100 */
[----:B------:R-:W3:Y:S01]  /*0330*/  LDG.E.U8 R14, desc[UR6][R4.64+0x8] ;  /* 0x00000806040e7981 */ /* 0x000ee2000c1e1100 */
[----:B------:R-:W-:Y:S01]  /*0340*/  @!P1 IMAD.MOV R24, RZ, RZ, R15 ;  /* 0x000000ffff189224 */ /* 0x000fe200078e020f */
[----:B----4-:R-:W-:Y:S02]  /*0350*/  ISETP.NE.AND P1, PT, R16, R25, PT ;  /* 0x000000191000720c */ /* 0x010fe40003f25270 */
[----:B------:R-:W4:Y:S04]  /*0360*/  LDG.E.U8 R16, desc[UR6][R2.64+0x2] ;  /* 0x0000020602107981 */ /* 0x000f28000c1e1100 */
[----:B------:R-:W4:Y:S01]  /*0370*/  LDG.E.U8 R15, desc[UR6][R4.64+0x9] ;  /* 0x00000906040f7981 */ /* 0x000f22000c1e1100 */
[----:B------:R-:W-:-:S02]  /*0380*/  VIADD R25, R24, 0x1 ;  /* 0x0000000118197836 */ /* 0x000fc40000000000 */
[----:B------:R-:W-:Y:S01]  /*0390*/  @!P2 IMAD.MOV R25, RZ, RZ, R24 ;  /* 0x000000ffff19a224 */ /* 0x000fe200078e0218 */
[----:B-----5:R-:W-:Y:S02]  /*03a0*/  ISETP.NE.AND P2, PT, R17, R18, PT ;  /* 0x000000121100720c */ /* 0x020fe40003f45270 */
[----:B------:R-:W5:Y:S01]  /*03b0*/  LDG.E.U8 R18, desc[UR6][R2.64+0x3] ;  /* 0x0000030602127981 */ /* 0x000f62000c1e1100 */
[----:B------:R-:W-:-:S03]  /*03c0*/  VIADD R24, R25, 0x1 ;  /* 0x0000000119187836 */ /* 0x000fc60000000000 */
[----:B------:R-:W5:Y:S01]  /*03d0*/  LDG.E.U8 R17, desc[UR6][R4.64+0xa] ;  /* 0x00000a0604117981 */ /* 0x000f62000c1e1100 */
[----:B------:R-:W-:Y:S01]  /*03e0*/  @!P1 IMAD.MOV R24, RZ, RZ, R25 ;  /* 0x000000ffff189224 */ /* 0x000fe200078e0219 */
[----:B------:R-:W-:Y:S02]  /*03f0*/  ISETP.NE.AND P1, PT, R20, R19, PT ;  /* 0x000000131400720c */ /* 0x000fe40003f25270 */
[----:B------:R-:W5:Y:S04]  /*0400*/  LDG.E.U8 R20, desc[UR6][R2.64+0x4] ;  /* 0x0000040602147981 */ /* 0x000f68000c1e1100 */
[----:B------:R-:W5:Y:S01]  /*0410*/  LDG.E.U8 R19, desc[UR6][R4.64+0xb] ;  /* 0x00000b0604137981 */ /* 0x000f62000c1e1100 */
[----:B------:R-:W-:Y:S01]  /*0420*/  IADD3 R25, PT, PT, R24, 0x1, RZ ;  /* 0x0000000118197810 */ /* 0x000fe20007ffe0ff */
[----:B------:R-:W-:Y:S01]  /*0430*/  @!P2 IMAD.MOV R25, RZ, RZ, R24 ;  /* 0x000000ffff19a224 */ /* 0x000fe200078e0218 */
[----:B------:R-:W-:-:S02]  /*0440*/  ISETP.NE.AND P2, PT, R22, R21, PT ;  /* 0x000000151600720c */ /* 0x000fc40003f45270 */
[----:B------:R-:W5:Y:S01]  /*0450*/  LDG.E.U8 R22, desc[UR6][R2.64+0x5] ;  /* 0x0000050602167981 */ /* 0x000f62000c1e1100 */
[----:B------:R-:W-:-:S03]  /*0460*/  VIADD R26, R25, 0x1 ;  /* 0x00000001191a7836 */ /* 0x000fc60000000000 */
[----:B------:R-:W5:Y:S01]  /*0470*/  LDG.E.U8 R21, desc[UR6][R4.64+0xc] ;  /* 0x00000c0604157981 */ /* 0x000f62000c1e1100 */
[----:B------:R-:W-:Y:S01]  /*0480*/  @!P1 IMAD.MOV R26, RZ, RZ, R25 ;  /* 0x000000ffff1a9224 */ /* 0x000fe200078e0219 */
[----:B------:R-:W-:Y:S02]  /*0490*/  ISETP.NE.AND P1, PT, R10, R9, PT ;  /* 0x000000090a00720c */ /* 0x000fe40003f25270 */
[----:B------:R-:W5:Y:S04]  /*04a0*/  LDG.E.U8 R10, desc[UR6][R2.64+0x6] ;  /* 0x00000606020a7981 */ /* 0x000f68000c1e1100 */
[----:B------:R-:W5:Y:S01]  /*04b0*/  LDG.E.U8 R9, desc[UR6][R4.64+0xd] ;  /* 0x00000d0604097981 */ /* 0x000f62000c1e1100 */
[----:B------:R-:W-:Y:S02]  /*04c0*/  VIADD R24, R26, 0x1 ;  /* 0x000000011a187836 */ /* 0x000fe40000000000 */
[----:B------:R-:W-:Y:S01]  /*04d0*/  @!P2 IMAD.MOV R24, RZ, RZ, R26 ;  /* 0x000000ffff18a224 */ /* 0x000fe200078e021a */
[----:B------:R0:W5:Y:S04]  /*04e0*/  LDG.E.U8 R25, desc[UR6][R4.64+0xe] ;  /* 0x00000e0604197981 */ /* 0x000168000c1e1100 */
[----:B------:R-:W5:Y:S01]  /*04f0*/  LDG.E.U8 R26, desc[UR6][R2.64+0x7] ;  /* 0x00000706021a7981 */ /* 0x000f62000c1e1100 */
[----:B------:R-:W-:-:S02]  /*0500*/  VIADD R6, R6, 0x10 ;  /* 0x0000001006067836 */ /* 0x000fc40000000000 */
[----:B------:R-:W-:Y:S01]  /*0510*/  VIADD R8, R8, 0x10 ;  /* 0x0000001008087836 */ /* 0x000fe20000000000 */
[----:B--2---:R-:W-:Y:S02]  /*0520*/  ISETP.NE.AND P2, PT, R12, R11, PT ;  /* 0x0000000b0c00720c */ /* 0x004fe40003f45270 */
[----:B------:R-:W-:Y:S01]  /*0530*/  IADD3 R11, PT, PT, R24, 0x1, RZ ;  /* 0x00000001180b7810 */ /* 0x000fe20007ffe0ff */
[----:B------:R-:W-:Y:S01]  /*0540*/  @!P1 IMAD.MOV R11, RZ, RZ, R24 ;  /* 0x000000ffff0b9224 */ /* 0x000fe200078e0218 */
[----:B---3--:R-:W-:-:S03]  /*0550*/  ISETP.NE.AND P1, PT, R14, R13, PT ;  /* 0x0000000d0e00720c */ /* 0x008fc60003f25270 */
[----:B------:R-:W-:-:S06]  /*0560*/  VIADD R12, R11, 0x1 ;  /* 0x000000010b0c7836 */ /* 0x000fcc0000000000 */
[----:B------:R-:W-:Y:S01]  /*0570*/  @!P2 IMAD.MOV R12, RZ, RZ, R11 ;  /* 0x000000ffff0ca224 */ /* 0x000fe200078e020b */
[----:B----4-:R-:W-:-:S03]  /*0580*/  ISETP.NE.AND P2, PT, R15, R16, PT ;  /* 0x000000100f00720c */ /* 0x010fc60003f45270 */
[----:B------:R-:W-:Y:S02]  /*0590*/  VIADD R11, R12, 0x1 ;  /* 0x000000010c0b7836 */ /* 0x000fe40000000000 */
[----:B------:R-:W-:Y:S01]  /*05a0*/  @!P1 IMAD.MOV R11, RZ, RZ, R12 ;  /* 0x000000ffff0b9224 */ /* 0x000fe200078e020c */
[----:B-----5:R-:W-:-:S04]  /*05b0*/  ISETP.NE.AND P1, PT, R17, R18, PT ;  /* 0x000000121100720c */ /* 0x020fc80003f25270 */
[----:B0-----:R-:W-:-:S03]  /*05c0*/  IADD3 R4, PT, PT, R11, 0x1, RZ ;  /* 0x000000010b047810 */ /* 0x001fc60007ffe0ff */
[----:B------:R-:W-:Y:S01]  /*05d0*/  @!P2 IMAD.MOV R4, RZ, RZ, R11 ;  /* 0x000000ffff04a224 */ /* 0x000fe200078e020b */
[----:B------:R-:W-:-:S03]  /*05e0*/  ISETP.NE.AND P2, PT, R19, R20, PT ;  /* 0x000000141300720c */ /* 0x000fc60003f45270 */
[----:B------:R-:W-:Y:S02]  /*05f0*/  VIADD R5, R4, 0x1 ;  /* 0x0000000104057836 */ /* 0x000fe40000000000 */
[----:B------:R-:W-:Y:S01]  /*0600*/  @!P1 IMAD.MOV R5, RZ, RZ, R4 ;  /* 0x000000ffff059224 */ /* 0x000fe200078e0204 */
[----:B------:R-:W-:-:S03]  /*0610*/  ISETP.NE.AND P1, PT, R21, R22, PT ;  /* 0x000000161500720c */ /* 0x000fc60003f25270 */
[----:B------:R-:W-:-:S04]  /*0620*/  VIADD R4, R5, 0x1 ;  /* 0x0000000105047836 */ /* 0x000fc80000000000 */
[----:B------:R-:W-:Y:S01]  /*0630*/  @!P2 IMAD.MOV R4, RZ, RZ, R5 ;  /* 0x000000ffff04a224 */ /* 0x000fe200078e0205 */
[----:B------:R-:W-:-:S04]  /*0640*/  ISETP.NE.AND P2, PT, R9, R10, PT ;  /* 0x0000000a0900720c */ /* 0x000fc80003f45270 */
[----:B------:R-:W-:Y:S01]  /*0650*/  IADD3 R5, PT, PT, R4, 0x1, RZ ;  /* 0x0000000104057810 */ /* 0x000fe20007ffe0ff */
[----:B------:R-:W-:Y:S01]  /*0660*/  @!P1 IMAD.MOV R5, RZ, RZ, R4 ;  /* 0x000000ffff059224 */ /* 0x000fe200078e0204 */
[----:B------:R-:W-:-:S03]  /*0670*/  ISETP.NE.AND P3, PT, R25, R26, PT ;  /* 0x0000001a1900720c */ /* 0x000fc60003f65270 */
[----:B------:R-:W-:Y:S01]  /*0680*/  VIADD R4, R5, 0x1 ;  /* 0x0000000105047836 */ /* 0x000fe20000000000 */
[----:B------:R-:W-:-:S03]  /*0690*/  ISETP.NE.AND P1, PT, R27, R28, PT ;  /* 0x0000001c1b00720c */ /* 0x000fc60003f25270 */
[----:B------:R-:W-:Y:S01]  /*06a0*/  @!P2 IMAD.MOV R4, RZ, RZ, R5 ;  /* 0x000000ffff04a224 */ /* 0x000fe200078e0205 */
[----:B------:R-:W-:-:S03]  /*06b0*/  ISETP.NE.AND P2, PT, R6, RZ, PT ;  /* 0x000000ff0600720c */ /* 0x000fc60003f45270 */
[C---:B------:R-:W-:Y:S02]  /*06c0*/  VIADD R5, R4.reuse, 0x1 ;  /* 0x0000000104057836 */ /* 0x040fe40000000000 */
[----:B------:R-:W-:Y:S02]  /*06d0*/  @!P3 IADD3 R5, PT, PT, R4, RZ, RZ ;  /* 0x000000ff0405b210 */ /* 0x000fe40007ffe0ff */
[----:B------:R-:W-:-:S03]  /*06e0*/  IADD3 R2, P3, PT, R2, 0x10, RZ ;  /* 0x0000001002027810 */ /* 0x000fc60007f7e0ff */
[----:B------:R-:W-:Y:S02]  /*06f0*/  VIADD R15, R5, 0x1 ;  /* 0x00000001050f7836 */ /* 0x000fe40000000000 */
[----:B------:R-:W-:Y:S02]  /*0700*/  IMAD.X R3, RZ, RZ, R3, P3 ;  /* 0x000000ffff037224 */ /* 0x000fe400018e0603 */
[----:B------:R-:W-:Y:S01]  /*0710*/  @!P1 IMAD.MOV R15, RZ, RZ, R5 ;  /* 0x000000ffff0f9224 */ /* 0x000fe200078e0205 */
[----:B------:R-:W-:Y:S06]  /*0720*/  @P2 BRA `(.L_x_3) ;  /* 0xfffffff800a02947 */ /* 0x000fec000383ffff */
.L_x_2:
[----:B------:R-:W-:Y:S05]  /*0730*/  BSYNC.RECONVERGENT B0 ;  /* 0x0000000000007941 */ /* 0x000fea0003800200 */
.L_x_1:
[----:B------:R-:W-:Y:S04]  /*0740*/  BSSY.RECONVERGENT B0, `(.L_x_4) ;  /* 0x000006e000007945 */ /* 0x000fe80003800200 */
[----:B------:R-:W-:Y:S05]  /*0750*/  @!P0 BRA `(.L_x_5) ;  /* 0x0000000400b08947 */ /* 0x000fea0003800000 */
[----:B------:R-:W-:Y:S01]  /*0760*/  ISETP.GE.U32.AND P0, PT, R23, 0x8, PT ;  /* 0x000000081700780c */ /* 0x000fe20003f06070 */
[----:B------:R-:W-:Y:S01]  /*0770*/  BSSY.RECONVERGENT B1, `(.L_x_6) ;  /* 0x0000032000017945 */ /* 0x000fe20003800200 */
[----:B------:R-:W-:-:S11]  /*0780*/  LOP3.LUT R24, R0, 0x7, RZ, 0xc0, !PT ;  /* 0x0000000700187812 */ /* 0x000fd600078ec0ff */
[----:B------:R-:W-:Y:S05]  /*0790*/  @!P0 BRA `(.L_x_7) ;  /* 0x0000000000bc8947 */ /* 0x000fea0003800000 */
[----:B------:R-:W0:Y:S01]  /*07a0*/  LDCU.128 UR8, c[0x0][0x380] ;  /* 0x00007000ff0877ac */ /* 0x000e220008000c00 */
[----:B------:R-:W-:-:S05]  /*07b0*/  IMAD.IADD R3, R8, 0x1, -R7 ;  /* 0x0000000108037824 */ /* 0x000fca00078e0a07 */
[C---:B0-----:R-:W-:Y:S02]  /*07c0*/  IADD3 R2, P1, PT, R3.reuse, UR10, RZ ;  /* 0x0000000a03027c10 */ /* 0x041fe4000ff3e0ff */
[----:B------:R-:W-:Y:S02]  /*07d0*/  IADD3 R4, P0, PT, R8, UR8, RZ ;  /* 0x0000000808047c10 */ /* 0x000fe4000ff1e0ff */
[----:B------:R-:W-:Y:S02]  /*07e0*/  LEA.HI.X.SX32 R3, R3, UR11, 0x1, P1 ;  /* 0x0000000b03037c11 */ /* 0x000fe400088f0eff */
[----:B------:R-:W-:-:S03]  /*07f0*/  IADD3.X R5, PT, PT, RZ, UR9, RZ, P0, !PT ;  /* 0x00000009ff057c10 */ /* 0x000fc600087fe4ff */
[----:B------:R-:W2:Y:S04]  /*0800*/  LDG.E.U8 R11, desc[UR6][R2.64] ;  /* 0x00000006020b7981 */ /* 0x000ea8000c1e1100 */
[----:B------:R-:W2:Y:S04]  /*0810*/  LDG.E.U8 R10, desc[UR6][R4.64] ;  /* 0x00000006040a7981 */ /* 0x000ea8000c1e1100 */
[----:B------:R-:W3:Y:S04]  /*0820*/  LDG.E.U8 R12, desc[UR6][R4.64+0x1] ;  /* 0x00000106040c7981 */ /* 0x000ee8000c1e1100 */
        /* <DEDUP_REMOVED lines=12> */
[----:B------:R0:W5:Y:S01]  /*08f0*/  LDG.E.U8 R25, desc[UR6][R2.64+0x7] ;  /* 0x0000070602197981 */ /* 0x000162000c1e1100 */
[----:B------:R-:W-:Y:S01]  /*0900*/  VIADD R8, R8, 0x8 ;  /* 0x0000000808087836 */ /* 0x000fe20000000000 */
[----:B--2---:R-:W-:Y:S01]  /*0910*/  ISETP.NE.AND P0, PT, R10, R11, PT ;  /* 0x0000000b0a00720c */ /* 0x004fe20003f05270 */
[----:B------:R-:W-:Y:S01]  /*0920*/  VIADD R10, R15, 0x1 ;  /* 0x000000010f0a7836 */ /* 0x000fe20000000000 */
[----:B---3--:R-:W-:-:S11]  /*0930*/  ISETP.NE.AND P1, PT, R12, R13, PT ;  /* 0x0000000d0c00720c */ /* 0x008fd60003f25270 */
[----:B------:R-:W-:Y:S01]  /*0940*/  @!P0 IMAD.MOV R10, RZ, RZ, R15 ;  /* 0x000000ffff0a8224 */ /* 0x000fe200078e020f */
[----:B----4-:R-:W-:-:S03]  /*0950*/  ISETP.NE.AND P0, PT, R14, R17, PT ;  /* 0x000000110e00720c */ /* 0x010fc60003f05270 */
[----:B------:R-:W-:Y:S02]  /*0960*/  VIADD R11, R10, 0x1 ;  /* 0x000000010a0b7836 */ /* 0x000fe40000000000 */
[----:B------:R-:W-:Y:S01]  /*0970*/  @!P1 IMAD.MOV R11, RZ, RZ, R10 ;  /* 0x000000ffff0b9224 */ /* 0x000fe200078e020a */
[----:B-----5:R-:W-:-:S03]  /*0980*/  ISETP.NE.AND P1, PT, R16, R19, PT ;  /* 0x000000131000720c */ /* 0x020fc60003f25270 */
[----:B------:R-:W-:-:S04]  /*0990*/  VIADD R10, R11, 0x1 ;  /* 0x000000010b0a7836 */ /* 0x000fc80000000000 */
[----:B------:R-:W-:Y:S02]  /*09a0*/  @!P0 IADD3 R10, PT, PT, R11, RZ, RZ ;  /* 0x000000ff0b0a8210 */ /* 0x000fe40007ffe0ff */
[----:B------:R-:W-:-:S03]  /*09b0*/  ISETP.NE.AND P0, PT, R18, R21, PT ;  /* 0x000000151200720c */ /* 0x000fc60003f05270 */
[----:B0-----:R-:W-:Y:S02]  /*09c0*/  VIADD R2, R10, 0x1 ;  /* 0x000000010a027836 */ /* 0x001fe40000000000 */
[----:B------:R-:W-:Y:S01]  /*09d0*/  @!P1 IMAD.MOV R2, RZ, RZ, R10 ;  /* 0x000000ffff029224 */ /* 0x000fe200078e020a */
[----:B------:R-:W-:-:S03]  /*09e0*/  ISETP.NE.AND P1, PT, R20, R23, PT ;  /* 0x000000171400720c */ /* 0x000fc60003f25270 */
[----:B------:R-:W-:-:S04]  /*09f0*/  VIADD R3, R2, 0x1 ;  /* 0x0000000102037836 */ /* 0x000fc80000000000 */
[----:B------:R-:W-:Y:S01]  /*0a00*/  @!P0 IMAD.MOV R3, RZ, RZ, R2 ;  /* 0x000000ffff038224 */ /* 0x000fe200078e0202 */
[----:B------:R-:W-:-:S03]  /*0a10*/  ISETP.NE.AND P0, PT, R6, R9, PT ;  /* 0x000000090600720c */ /* 0x000fc60003f05270 */
[C---:B------:R-:W-:Y:S02]  /*0a20*/  VIADD R2, R3.reuse, 0x1 ;  /* 0x0000000103027836 */ /* 0x040fe40000000000 */
[----:B------:R-:W-:Y:S02]  /*0a30*/  @!P1 IADD3 R2, PT, PT, R3, RZ, RZ ;  /* 0x000000ff03029210 */ /* 0x000fe40007ffe0ff */
[----:B------:R-:W-:-:S03]  /*0a40*/  ISETP.NE.AND P1, PT, R22, R25, PT ;  /* 0x000000191600720c */ /* 0x000fc60003f25270 */
[----:B------:R-:W-:-:S03]  /*0a50*/  VIADD R3, R2, 0x1 ;  /* 0x0000000102037836 */ /* 0x000fc60000000000 */
[----:B------:R-:W-:-:S04]  /*0a60*/  @!P0 IMAD.MOV R3, RZ, RZ, R2 ;  /* 0x000000ffff038224 */ /* 0x000fc800078e0202 */
[----:B------:R-:W-:-:S03]  /*0a70*/  VIADD R15, R3, 0x1 ;  /* 0x00000001030f7836 */ /* 0x000fc60000000000 */
[----:B------:R-:W-:-:S07]  /*0a80*/  @!P1 IADD3 R15, PT, PT, R3, RZ, RZ ;  /* 0x000000ff030f9210 */ /* 0x000fce0007ffe0ff */
.L_x_7:
[----:B------:R-:W-:Y:S05]  /*0a90*/  BSYNC.RECONVERGENT B1 ;  /* 0x0000000000017941 */ /* 0x000fea0003800200 */
.L_x_6:
[----:B------:R-:W-:-:S13]  /*0aa0*/  ISETP.NE.AND P0, PT, R24, RZ, PT ;  /* 0x000000ff1800720c */ /* 0x000fda0003f05270 */
[----:B------:R-:W-:Y:S05]  /*0ab0*/  @!P0 BRA `(.L_x_5) ;  /* 0x0000000000d88947 */ /* 0x000fea0003800000 */
[----:B------:R-:W-:Y:S01]  /*0ac0*/  ISETP.GE.U32.AND P1, PT, R24, 0x4, PT ;  /* 0x000000041800780c */ /* 0x000fe20003f26070 */
[----:B------:R-:W-:Y:S01]  /*0ad0*/  BSSY.RECONVERGENT B1, `(.L_x_8) ;  /* 0x000001f000017945 */ /* 0x000fe20003800200 */
[----:B------:R-:W-:-:S04]  /*0ae0*/  LOP3.LUT R0, R0, 0x3, RZ, 0xc0, !PT ;  /* 0x0000000300007812 */ /* 0x000fc800078ec0ff */
[----:B------:R-:W-:-:S07]  /*0af0*/  ISETP.NE.AND P0, PT, R0, RZ, PT ;  /* 0x000000ff0000720c */ /* 0x000fce0003f05270 */
[----:B------:R-:W-:Y:S06]  /*0b00*/  @!P1 BRA `(.L_x_9) ;  /* 0x00000000006c9947 */ /* 0x000fec0003800000 */
[----:B------:R-:W0:Y:S01]  /*0b10*/  LDCU.128 UR8, c[0x0][0x380] ;  /* 0x00007000ff0877ac */ /* 0x000e220008000c00 */
[----:B------:R-:W-:-:S05]  /*0b20*/  IMAD.IADD R3, R8, 0x1, -R7 ;  /* 0x0000000108037824 */ /* 0x000fca00078e0a07 */
[C---:B0-----:R-:W-:Y:S02]  /*0b30*/  IADD3 R4, P2, PT, R3.reuse, UR10, RZ ;  /* 0x0000000a03047c10 */ /* 0x041fe4000ff5e0ff */
[----:B------:R-:W-:Y:S02]  /*0b40*/  IADD3 R2, P1, PT, R8, UR8, RZ ;  /* 0x0000000808027c10 */ /* 0x000fe4000ff3e0ff */
[----:B------:R-:W-:-:S03]  /*0b50*/  LEA.HI.X.SX32 R5, R3, UR11, 0x1, P2 ;  /* 0x0000000b03057c11 */ /* 0x000fc600090f0eff */
[----:B------:R-:W-:Y:S02]  /*0b60*/  IMAD.X R3, RZ, RZ, UR9, P1 ;  /* 0x00000009ff037e24 */ /* 0x000fe400088e06ff */
[----:B------:R-:W2:Y:S04]  /*0b70*/  LDG.E.U8 R9, desc[UR6][R4.64] ;  /* 0x0000000604097981 */ /* 0x000ea8000c1e1100 */
[----:B------:R-:W2:Y:S04]  /*0b80*/  LDG.E.U8 R6, desc[UR6][R2.64] ;  /* 0x0000000602067981 */ /* 0x000ea8000c1e1100 */
[----:B------:R-:W3:Y:S04]  /*0b90*/  LDG.E.U8 R10, desc[UR6][R2.64+0x1] ;  /* 0x00000106020a7981 */ /* 0x000ee8000c1e1100 */
[----:B------:R-:W3:Y:S04]  /*0ba0*/  LDG.E.U8 R11, desc[UR6][R4.64+0x1] ;  /* 0x00000106040b7981 */ /* 0x000ee8000c1e1100 */
[----:B------:R-:W4:Y:S04]  /*0bb0*/  LDG.E.U8 R12, desc[UR6][R2.64+0x2] ;  /* 0x00000206020c7981 */ /* 0x000f28000c1e1100 */
[----:B------:R-:W4:Y:S04]  /*0bc0*/  LDG.E.U8 R13, desc[UR6][R4.64+0x2] ;  /* 0x00000206040d7981 */ /* 0x000f28000c1e1100 */
[----:B------:R-:W5:Y:S04]  /*0bd0*/  LDG.E.U8 R14, desc[UR6][R2.64+0x3] ;  /* 0x00000306020e7981 */ /* 0x000f68000c1e1100 */
[----:B------:R-:W5:Y:S01]  /*0be0*/  LDG.E.U8 R17, desc[UR6][R4.64+0x3] ;  /* 0x0000030604117981 */ /* 0x000f62000c1e1100 */
[----:B------:R-:W-:-:S02]  /*0bf0*/  IADD3 R8, PT, PT, R8, 0x4, RZ ;  /* 0x0000000408087810 */ /* 0x000fc40007ffe0ff */
[----:B--2---:R-:W-:Y:S01]  /*0c00*/  ISETP.NE.AND P1, PT, R6, R9, PT ;  /* 0x000000090600720c */ /* 0x004fe20003f25270 */
[----:B------:R-:W-:Y:S01]  /*0c10*/  VIADD R6, R15, 0x1 ;  /* 0x000000010f067836 */ /* 0x000fe20000000000 */
[----:B---3--:R-:W-:-:S11]  /*0c20*/  ISETP.NE.AND P2, PT, R10, R11, PT ;  /* 0x0000000b0a00720c */ /* 0x008fd60003f45270 */
[----:B------:R-:W-:Y:S01]  /*0c30*/  @!P1 IMAD.MOV R6, RZ, RZ, R15 ;  /* 0x000000ffff069224 */ /* 0x000fe200078e020f */
[----:B----4-:R-:W-:-:S04]  /*0c40*/  ISETP.NE.AND P1, PT, R12, R13, PT ;  /* 0x0000000d0c00720c */ /* 0x010fc80003f25270 */
[----:B------:R-:W-:Y:S01]  /*0c50*/  IADD3 R9, PT, PT, R6, 0x1, RZ ;  /* 0x0000000106097810 */ /* 0x000fe20007ffe0ff */
[----:B------:R-:W-:Y:S01]  /*0c60*/  @!P2 IMAD.MOV R9, RZ, RZ, R6 ;  /* 0x000000ffff09a224 */ /* 0x000fe200078e0206 */
[----:B-----5:R-:W-:-:S03]  /*0c70*/  ISETP.NE.AND P2, PT, R14, R17, PT ;  /* 0x000000110e00720c */ /* 0x020fc60003f45270 */
[----:B------:R-:W-:-:S04]  /*0c80*/  VIADD R6, R9, 0x1 ;  /* 0x0000000109067836 */ /* 0x000fc80000000000 */
[----:B------:R-:W-:-:S04]  /*0c90*/  @!P1 IMAD.MOV R6, RZ, RZ, R9 ;  /* 0x000000ffff069224 */ /* 0x000fc800078e0209 */
[----:B------:R-:W-:Y:S02]  /*0ca0*/  VIADD R15, R6, 0x1 ;  /* 0x00000001060f7836 */ /* 0x000fe40000000000 */
[----:B------:R-:W-:-:S07]  /*0cb0*/  @!P2 IMAD.MOV R15, RZ, RZ, R6 ;  /* 0x000000ffff0fa224 */ /* 0x000fce00078e0206 */
.L_x_9:
[----:B------:R-:W-:Y:S05]  /*0cc0*/  BSYNC.RECONVERGENT B1 ;  /* 0x0000000000017941 */ /* 0x000fea0003800200 */
.L_x_8:
[----:B------:R-:W-:Y:S05]  /*0cd0*/  @!P0 BRA `(.L_x_5) ;  /* 0x0000000000508947 */ /* 0x000fea0003800000 */
[----:B------:R-:W0:Y:S01]  /*0ce0*/  LDC.64 R2, c[0x0][0x388] ;  /* 0x0000e200ff027b82 */ /* 0x000e220000000a00 */
[----:B------:R-:W-:Y:S01]  /*0cf0*/  IMAD.MOV R0, RZ, RZ, -R0 ;  /* 0x000000ffff007224 */ /* 0x000fe200078e0a00 */
[----:B0-----:R-:W-:-:S04]  /*0d00*/  IADD3 R7, P0, PT, -R7, R2, RZ ;  /* 0x0000000207077210 */ /* 0x001fc80007f1e1ff */
[----:B------:R-:W-:-:S09]  /*0d10*/  IADD3.X R10, PT, PT, R3, -0x1, RZ, P0, !PT ;  /* 0xffffffff030a7810 */ /* 0x000fd200007fe4ff */
.L_x_10:
[----:B------:R-:W0:Y:S01]  /*0d20*/  LDCU.64 UR4, c[0x0][0x380] ;  /* 0x00007000ff0477ac */ /* 0x000e220008000a00 */
[----:B------:R-:W-:Y:S02]  /*0d30*/  SHF.R.S32.HI R3, RZ, 0x1f, R8 ;  /* 0x0000001fff037819 */ /* 0x000fe40000011408 */
[----:B------:R-:W-:-:S05]  /*0d40*/  IADD3 R4, P0, PT, R8, R7, RZ ;  /* 0x0000000708047210 */ /* 0x000fca0007f1e0ff */
[----:B------:R-:W-:-:S06]  /*0d50*/  IMAD.X R5, R3, 0x1, R10, P0 ;  /* 0x0000000103057824 */ /* 0x000fcc00000e060a */
[----:B------:R-:W2:Y:S01]  /*0d60*/  LDG.E.U8 R5, desc[UR6][R4.64] ;  /* 0x0000000604057981 */ /* 0x000ea2000c1e1100 */
[----:B0-----:R-:W-:-:S04]  /*0d70*/  IADD3 R2, P1, PT, R8, UR4, RZ ;  /* 0x0000000408027c10 */ /* 0x001fc8000ff3e0ff */
[----:B------:R-:W-:-:S05]  /*0d80*/  IADD3.X R3, PT, PT, R3, UR5, RZ, P1, !PT ;  /* 0x0000000503037c10 */ /* 0x000fca0008ffe4ff */
[----:B------:R-:W2:Y:S01]  /*0d90*/  LDG.E.U8 R2, desc[UR6][R2.64] ;  /* 0x0000000602027981 */ /* 0x000ea2000c1e1100 */
[----:B------:R-:W-:-:S05]  /*0da0*/  VIADD R0, R0, 0x1 ;  /* 0x0000000100007836 */ /* 0x000fca0000000000 */
[----:B------:R-:W-:Y:S02]  /*0db0*/  ISETP.NE.AND P1, PT, R0, RZ, PT ;  /* 0x000000ff0000720c */ /* 0x000fe40003f25270 */
[----:B------:R-:W-:Y:S01]  /*0dc0*/  IADD3 R6, PT, PT, R15, 0x1, RZ ;  /* 0x000000010f067810 */ /* 0x000fe20007ffe0ff */
[----:B------:R-:W-:Y:S01]  /*0dd0*/  VIADD R8, R8, 0x1 ;  /* 0x0000000108087836 */ /* 0x000fe20000000000 */
[----:B--2---:R-:W-:-:S13]  /*0de0*/  ISETP.NE.AND P0, PT, R2, R5, PT ;  /* 0x000000050200720c */ /* 0x004fda0003f05270 */
[----:B------:R-:W-:-:S04]  /*0df0*/  @!P0 IMAD.MOV R6, RZ, RZ, R15 ;  /* 0x000000ffff068224 */ /* 0x000fc800078e020f */
[----:B------:R-:W-:Y:S01]  /*0e00*/  IMAD.MOV.U32 R15, RZ, RZ, R6 ;  /* 0x000000ffff0f7224 */ /* 0x000fe200078e0006 */
[----:B------:R-:W-:Y:S06]  /*0e10*/  @P1 BRA `(.L_x_10) ;  /* 0xfffffffc00c01947 */ /* 0x000fec000383ffff */
.L_x_5:
[----:B------:R-:W-:Y:S05]  /*0e20*/  BSYNC.RECONVERGENT B0 ;  /* 0x0000000000007941 */ /* 0x000fea0003800200 */
.L_x_4:
[----:B------:R-:W-:-:S13]  /*0e30*/  ISETP.NE.AND P0, PT, R15, RZ, PT ;  /* 0x000000ff0f00720c */ /* 0x000fda0003f05270 */
[----:B------:R-:W-:Y:S05]  /*0e40*/  @P0 EXIT ;  /* 0x000000000000094d */ /* 0x000fea0003800000 */
.L_x_0:
[----:B------:R-:W0:Y:S01]  /*0e50*/  S2R R0, SR_LANEID ;  /* 0x0000000000007919 */ /* 0x000e220000000000 */
[----:B------:R-:W1:Y:S01]  /*0e60*/  LDC.64 R2, c[0x0][0x390] ;  /* 0x0000e400ff027b82 */ /* 0x000e620000000a00 */
[----:B------:R-:W-:Y:S02]  /*0e70*/  VOTEU.ANY UR4, UPT, PT ;  /* 0x0000000000047886 */ /* 0x000fe400038e0100 */
[----:B------:R-:W-:Y:S02]  /*0e80*/  UFLO.U32 UR5, UR4 ;  /* 0x00000004000572bd */ /* 0x000fe400080e0000 */
[----:B------:R-:W1:Y:S04]  /*0e90*/  POPC R5, UR4 ;  /* 0x0000000400057d09 */ /* 0x000e680008000000 */
[----:B0-----:R-:W-:-:S13]  /*0ea0*/  ISETP.EQ.U32.AND P0, PT, R0, UR5, PT ;  /* 0x0000000500007c0c */ /* 0x001fda000bf02070 */
[----:B-1----:R-:W-:Y:S01]  /*0eb0*/  @P0 REDG.E.ADD.STRONG.GPU desc[UR6][R2.64], R5 ;  /* 0x000000050200098e */ /* 0x002fe2000c12e106 */
[----:B------:R-:W-:Y:S05]  /*0ec0*/  EXIT ;  /* 0x000000000000794d */ /* 0x000fea0003800000 */
.L_x_11:
[----:B------:R-:W-:-:S00]  /*0ed0*/  BRA `(.L_x_11) ;  /* 0xfffffffc00fc7947 */ /* 0x000fc0000383ffff */
[----:B------:R-:W-:-:S00]  /*0ee0*/  NOP ;  /* 0x0000000000007918 */ /* 0x000fc00000000000 */
        /* <DEDUP_REMOVED lines=9> */
.L_x_12:


//--------------------- .nv.shared.reserved.0     --------------------------
	.section	.nv.shared.reserved.0,"aw",@nobits
	.weak		__nv_reservedSMEM_offset_0_alias
	.size		__nv_reservedSMEM_offset_0_alias, 0, 64
	.other		__nv_reservedSMEM_offset_0_alias,@"STO_CUDA_RESERVED_SHARED STV_DEFAULT"
__nv_reservedSMEM_offset_0_alias:
	.zero		0
	.zero		64


//--------------------- .nv.constant0._Z5occurPcS_Pii --------------------------
	.section	.nv.constant0._Z5occurPcS_Pii,"a",@progbits
	.sectionflags	@""
	.align	4
.nv.constant0._Z5occurPcS_Pii:
	.zero		924


//--------------------- SYMBOLS --------------------------

	.type		.nv.reservedSmem.offset0,@object
	.size		.nv.reservedSmem.offset0,0x4
